	.headerflags	@"EF_CUDA_TEXMODE_UNIFIED EF_CUDA_64BIT_ADDRESS EF_CUDA_ACCELERATORS EF_CUDA_SM90 EF_CUDA_VIRTUAL_SM(EF_CUDA_SM90)"
	.elftype	@"ET_EXEC"


//--------------------- .nv.info                  --------------------------
	.section	.nv.info,"",@"SHT_CUDA_INFO"
	.align	4


	//----- nvinfo : EIATTR_REGCOUNT
	.align		4
        /*0000*/ 	.byte	0x04, 0x2f
        /*0002*/ 	.short	(.L_1 - .L_0)
	.align		4
.L_0:
        /*0004*/ 	.word	index@(triton_poi_fused_3)
        /*0008*/ 	.word	0x0000001e


	//----- nvinfo : EIATTR_MIN_STACK_SIZE
	.align		4
.L_1:
        /*000c*/ 	.byte	0x04, 0x12
        /*000e*/ 	.short	(.L_3 - .L_2)
	.align		4
.L_2:
        /*0010*/ 	.word	index@(triton_poi_fused_3)
        /*0014*/ 	.word	0x00000000


	//----- nvinfo : EIATTR_FRAME_SIZE
	.align		4
.L_3:
        /*0018*/ 	.byte	0x04, 0x11
        /*001a*/ 	.short	(.L_5 - .L_4)
	.align		4
.L_4:
        /*001c*/ 	.word	index@(triton_poi_fused_3)
        /*0020*/ 	.word	0x00000000


	//----- nvinfo : EIATTR_MIN_STACK_SIZE
	.align		4
.L_5:
        /*0024*/ 	.byte	0x04, 0x12
        /*0026*/ 	.short	(.L_7 - .L_6)
	.align		4
.L_6:
        /*0028*/ 	.word	index@(triton_poi_fused_3)
        /*002c*/ 	.word	0x00000000
.L_7:


//--------------------- .nv.info.triton_poi_fused_3 --------------------------
	.section	.nv.info.triton_poi_fused_3,"",@"SHT_CUDA_INFO"
	.sectionflags	@""
	.align	4


	//----- nvinfo : EIATTR_CUDA_API_VERSION
	.align		4
        /*0000*/ 	.byte	0x04, 0x37
        /*0002*/ 	.short	(.L_9 - .L_8)
.L_8:
        /*0004*/ 	.word	0x0000007c


	//----- nvinfo : EIATTR_KPARAM_INFO
	.align		4
.L_9:
        /*0008*/ 	.byte	0x04, 0x17
        /*000a*/ 	.short	(.L_11 - .L_10)
.L_10:
        /*000c*/ 	.word	0x00000000
        /*0010*/ 	.short	0x0003
        /*0012*/ 	.short	0x0014
        /*0014*/ 	.byte	0x00, 0xf0, 0x11, 0x00


	//----- nvinfo : EIATTR_KPARAM_INFO
	.align		4
.L_11:
        /*0018*/ 	.byte	0x04, 0x17
        /*001a*/ 	.short	(.L_13 - .L_12)
.L_12:
        /*001c*/ 	.word	0x00000000
        /*0020*/ 	.short	0x0002
        /*0022*/ 	.short	0x0010
        /*0024*/ 	.byte	0x00, 0xf0, 0x11, 0x00


	//----- nvinfo : EIATTR_KPARAM_INFO
	.align		4
.L_13:
        /*0028*/ 	.byte	0x04, 0x17
        /*002a*/ 	.short	(.L_15 - .L_14)
.L_14:
        /*002c*/ 	.word	0x00000000
        /*0030*/ 	.short	0x0001
        /*0032*/ 	.short	0x0008
        /*0034*/ 	.byte	0x00, 0xf4, 0x21, 0x00


	//----- nvinfo : EIATTR_KPARAM_INFO
	.align		4
.L_15:
        /*0038*/ 	.byte	0x04, 0x17
        /*003a*/ 	.short	(.L_17 - .L_16)
.L_16:
        /*003c*/ 	.word	0x00000000
        /*0040*/ 	.short	0x0000
        /*0042*/ 	.short	0x0000
        /*0044*/ 	.byte	0x00, 0xf4, 0x21, 0x00


	//----- nvinfo : EIATTR_SPARSE_MMA_MASK
	.align		4
.L_17:
        /*0048*/ 	.byte	0x03, 0x50
        /*004a*/ 	.short	0x0000


	//----- nvinfo : EIATTR_MAXREG_COUNT
	.align		4
        /*004c*/ 	.byte	0x03, 0x1b
        /*004e*/ 	.short	0x00ff


	//----- nvinfo : EIATTR_EXIT_INSTR_OFFSETS
	.align		4
        /*0050*/ 	.byte	0x04, 0x1c
        /*0052*/ 	.short	(.L_19 - .L_18)


	//   ....[0]....
.L_18:
        /*0054*/ 	.word	0x000005f0


	//   ....[1]....
        /*0058*/ 	.word	0x00000640


	//----- nvinfo : EIATTR_REQNTID
	.align		4
.L_19:
        /*005c*/ 	.byte	0x04, 0x10
        /*005e*/ 	.short	(.L_21 - .L_20)
.L_20:
        /*0060*/ 	.word	0x00000080
        /*0064*/ 	.word	0x00000001
        /*0068*/ 	.word	0x00000001


	//----- nvinfo : EIATTR_CBANK_PARAM_SIZE
	.align		4
.L_21:
        /*006c*/ 	.byte	0x03, 0x19
        /*006e*/ 	.short	0x0018


	//----- nvinfo : EIATTR_PARAM_CBANK
	.align		4
        /*0070*/ 	.byte	0x04, 0x0a
        /*0072*/ 	.short	(.L_23 - .L_22)
	.align		4
.L_22:
        /*0074*/ 	.word	index@(.nv.constant0.triton_poi_fused_3)
        /*0078*/ 	.short	0x0210
        /*007a*/ 	.short	0x0018


	//----- nvinfo : EIATTR_SW_WAR
	.align		4
.L_23:
        /*007c*/ 	.byte	0x04, 0x36
        /*007e*/ 	.short	(.L_25 - .L_24)
.L_24:
        /*0080*/ 	.word	0x00000008
.L_25:


//--------------------- .nv.callgraph             --------------------------
	.section	.nv.callgraph,"",@"SHT_CUDA_CALLGRAPH"
	.align	4
	.sectionentsize	8
	.align		4
        /*0000*/ 	.word	0x00000000
	.align		4
        /*0004*/ 	.word	0xffffffff
	.align		4
        /*0008*/ 	.word	0x00000000
	.align		4
        /*000c*/ 	.word	0xfffffffe
	.align		4
        /*0010*/ 	.word	0x00000000
	.align		4
        /*0014*/ 	.word	0xfffffffd
	.align		4
        /*0018*/ 	.word	0x00000000
	.align		4
        /*001c*/ 	.word	0xfffffffc


//--------------------- .text.triton_poi_fused_3  --------------------------
	.section	.text.triton_poi_fused_3,"ax",@progbits
	.sectionflags	@"SHF_BARRIERS=1"
	.align	128
        .global         triton_poi_fused_3
        .type           triton_poi_fused_3,@function
        .size           triton_poi_fused_3,(.L_x_1 - triton_poi_fused_3)
        .other          triton_poi_fused_3,@"STO_CUDA_ENTRY STV_DEFAULT"
triton_poi_fused_3:
.text.triton_poi_fused_3:
[----:B------:R-:W0:Y:S01]  /*0000*/  LDC R1, c[0x0][0x28] ;  /* 0x00000a00ff017b82 */ /* 0x000e220000000800 */
[----:B------:R-:W1:Y:S07]  /*0010*/  S2R R0, SR_CTAID.X ;  /* 0x0000000000007919 */ /* 0x000e6e0000002500 */
[----:B------:R-:W2:Y:S01]  /*0020*/  LDC.64 R14, c[0x0][0x210] ;  /* 0x00008400ff0e7b82 */ /* 0x000ea20000000a00 */
[----:B------:R-:W-:Y:S01]  /*0030*/  IMAD.MOV.U32 R19, RZ, RZ, RZ ;  /* 0x000000ffff137224 */ /* 0x000fe200078e00ff */
[----:B------:R-:W-:Y:S01]  /*0040*/  ULDC.64 UR6, c[0x0][0x208] ;  /* 0x0000820000067ab9 */ /* 0x000fe20000000a00 */
[----:B------:R-:W3:Y:S01]  /*0050*/  S2R R21, SR_TID.X ;  /* 0x0000000000157919 */ /* 0x000ee20000002100 */
[----:B------:R-:W4:Y:S01]  /*0060*/  S2R R18, SR_CTAID.Y ;  /* 0x0000000000127919 */ /* 0x000f220000002600 */
[----:B------:R-:W-:-:S02]  /*0070*/  IMAD.MOV.U32 R20, RZ, RZ, RZ ;  /* 0x000000ffff147224 */ /* 0x000fc400078e00ff */
[----:B-1----:R-:W-:Y:S01]  /*0080*/  IMAD.SHL.U32 R0, R0, 0x10, RZ ;  /* 0x0000001000007824 */ /* 0x002fe200078e00ff */
[----:B---3--:R-:W-:-:S04]  /*0090*/  SHF.R.U32.HI R17, RZ, 0x4, R21 ;  /* 0x00000004ff117819 */ /* 0x008fc80000011615 */
[----:B------:R-:W-:Y:S01]  /*00a0*/  LOP3.LUT R6, R0, 0xf, R21, 0xf8, !PT ;  /* 0x0000000f00067812 */ /* 0x000fe200078ef815 */
[----:B----4-:R-:W-:Y:S01]  /*00b0*/  IMAD.SHL.U32 R16, R18, 0x40, RZ ;  /* 0x0000004012107824 */ /* 0x010fe200078e00ff */
[----:B------:R-:W-:Y:S02]  /*00c0*/  SGXT.U32 R17, R17, 0x3 ;  /* 0x000000031111781a */ /* 0x000fe40000000000 */
[----:B------:R-:W-:Y:S02]  /*00d0*/  ISETP.GE.AND P0, PT, R6, 0x9, PT ;  /* 0x000000090600780c */ /* 0x000fe40003f06270 */
[----:B------:R-:W-:Y:S02]  /*00e0*/  LOP3.LUT R2, R16, R17, RZ, 0xfc, !PT ;  /* 0x0000001110027212 */ /* 0x000fe400078efcff */
[----:B------:R-:W-:Y:S02]  /*00f0*/  LOP3.LUT R3, R16, 0x8, R17, 0xfe, !PT ;  /* 0x0000000810037812 */ /* 0x000fe400078efe11 */
[----:B------:R-:W-:Y:S01]  /*0100*/  LOP3.LUT R4, R16, 0x10, R17, 0xfe, !PT ;  /* 0x0000001010047812 */ /* 0x000fe200078efe11 */
[--C-:B------:R-:W-:Y:S01]  /*0110*/  IMAD R27, R2, 0x9, R6.reuse ;  /* 0x00000009021b7824 */ /* 0x100fe200078e0206 */
[----:B------:R-:W-:Y:S01]  /*0120*/  LOP3.LUT R7, R16, 0x18, R17, 0xfe, !PT ;  /* 0x0000001810077812 */ /* 0x000fe200078efe11 */
[--C-:B------:R-:W-:Y:S01]  /*0130*/  IMAD R3, R3, 0x9, R6.reuse ;  /* 0x0000000903037824 */ /* 0x100fe200078e0206 */
[----:B------:R-:W-:Y:S01]  /*0140*/  LOP3.LUT R9, R16, 0x20, R17, 0xfe, !PT ;  /* 0x0000002010097812 */ /* 0x000fe200078efe11 */
[--C-:B------:R-:W-:Y:S01]  /*0150*/  IMAD R5, R4, 0x9, R6.reuse ;  /* 0x0000000904057824 */ /* 0x100fe200078e0206 */
[----:B------:R-:W-:Y:S01]  /*0160*/  LOP3.LUT R11, R16, 0x28, R17, 0xfe, !PT ;  /* 0x00000028100b7812 */ /* 0x000fe200078efe11 */
[----:B------:R-:W-:Y:S01]  /*0170*/  IMAD R7, R7, 0x9, R6 ;  /* 0x0000000907077824 */ /* 0x000fe200078e0206 */
[----:B------:R-:W-:Y:S01]  /*0180*/  LOP3.LUT R13, R16, 0x30, R17, 0xfe, !PT ;  /* 0x00000030100d7812 */ /* 0x000fe200078efe11 */
[----:B--2---:R-:W-:Y:S01]  /*0190*/  IMAD.WIDE R26, R27, 0x4, R14 ;  /* 0x000000041b1a7825 */ /* 0x004fe200078e020e */
[----:B------:R-:W-:-:S03]  /*01a0*/  LOP3.LUT R23, R16, 0x38, R17, 0xfe, !PT ;  /* 0x0000003810177812 */ /* 0x000fc600078efe11 */
[--C-:B------:R-:W-:Y:S01]  /*01b0*/  IMAD R9, R9, 0x9, R6.reuse ;  /* 0x0000000909097824 */ /* 0x100fe200078e0206 */
[----:B------:R1:W2:Y:S01]  /*01c0*/  @!P0 LDG.E.EL R19, desc[UR6][R26.64] ;  /* 0x000000061a138981 */ /* 0x0002a2000c2e1900 */
[--C-:B------:R-:W-:Y:S02]  /*01d0*/  IMAD R11, R11, 0x9, R6.reuse ;  /* 0x000000090b0b7824 */ /* 0x100fe400078e0206 */
[--C-:B------:R-:W-:Y:S02]  /*01e0*/  IMAD R13, R13, 0x9, R6.reuse ;  /* 0x000000090d0d7824 */ /* 0x100fe400078e0206 */
[----:B------:R-:W-:Y:S02]  /*01f0*/  IMAD R23, R23, 0x9, R6 ;  /* 0x0000000917177824 */ /* 0x000fe400078e0206 */
[----:B------:R-:W-:Y:S01]  /*0200*/  IMAD.WIDE R2, R3, 0x4, R14 ;  /* 0x0000000403027825 */ /* 0x000fe200078e020e */
[----:B------:R-:W-:-:S03]  /*0210*/  CS2R R24, SRZ ;  /* 0x0000000000187805 */ /* 0x000fc6000001ff00 */
[--C-:B------:R-:W-:Y:S01]  /*0220*/  IMAD.WIDE R4, R5, 0x4, R14.reuse ;  /* 0x0000000405047825 */ /* 0x100fe200078e020e */
[----:B-1----:R-:W-:Y:S01]  /*0230*/  CS2R R26, SRZ ;  /* 0x00000000001a7805 */ /* 0x002fe2000001ff00 */
[----:B------:R1:W3:Y:S02]  /*0240*/  @!P0 LDG.E.EL R20, desc[UR6][R2.64] ;  /* 0x0000000602148981 */ /* 0x0002e4000c2e1900 */
[----:B------:R-:W-:-:S04]  /*0250*/  IMAD.WIDE R6, R7, 0x4, R14 ;  /* 0x0000000407067825 */ /* 0x000fc800078e020e */
[--C-:B------:R-:W-:Y:S01]  /*0260*/  IMAD.WIDE R8, R9, 0x4, R14.reuse ;  /* 0x0000000409087825 */ /* 0x100fe200078e020e */
[----:B------:R-:W4:Y:S03]  /*0270*/  @!P0 LDG.E.EL R24, desc[UR6][R6.64] ;  /* 0x0000000606188981 */ /* 0x000f26000c2e1900 */
[----:B------:R-:W-:-:S04]  /*0280*/  IMAD.WIDE R10, R11, 0x4, R14 ;  /* 0x000000040b0a7825 */ /* 0x000fc800078e020e */
[--C-:B------:R-:W-:Y:S01]  /*0290*/  IMAD.WIDE R12, R13, 0x4, R14.reuse ;  /* 0x000000040d0c7825 */ /* 0x100fe200078e020e */
[----:B------:R-:W5:Y:S03]  /*02a0*/  @!P0 LDG.E.EL R25, desc[UR6][R10.64] ;  /* 0x000000060a198981 */ /* 0x000f66000c2e1900 */
[----:B------:R-:W-:Y:S01]  /*02b0*/  IMAD.WIDE R14, R23, 0x4, R14 ;  /* 0x00000004170e7825 */ /* 0x000fe200078e020e */
[----:B------:R1:W5:Y:S03]  /*02c0*/  @!P0 LDG.E.EL R27, desc[UR6][R12.64] ;  /* 0x000000060c1b8981 */ /* 0x000366000c2e1900 */
[----:B------:R-:W-:Y:S01]  /*02d0*/  IMAD.MOV.U32 R22, RZ, RZ, RZ ;  /* 0x000000ffff167224 */ /* 0x000fe200078e00ff */
[----:B------:R-:W5:Y:S01]  /*02e0*/  @!P0 LDG.E.EL R26, desc[UR6][R14.64] ;  /* 0x000000060e1a8981 */ /* 0x000f62000c2e1900 */
[----:B------:R-:W-:-:S04]  /*02f0*/  IMAD.MOV.U32 R23, RZ, RZ, RZ ;  /* 0x000000ffff177224 */ /* 0x000fc800078e00ff */
[----:B------:R-:W5:Y:S04]  /*0300*/  @!P0 LDG.E.EL R22, desc[UR6][R4.64] ;  /* 0x0000000604168981 */ /* 0x000f68000c2e1900 */
[----:B------:R1:W5:Y:S01]  /*0310*/  @!P0 LDG.E.EL R23, desc[UR6][R8.64] ;  /* 0x0000000608178981 */ /* 0x000362000c2e1900 */
[----:B------:R-:W1:Y:S02]  /*0320*/  S2UR UR5, SR_CgaCtaId ;  /* 0x00000000000579c3 */ /* 0x000e640000008800 */
[----:B-1----:R-:W-:Y:S01]  /*0330*/  IMAD.SHL.U32 R2, R21, 0x40, RZ ;  /* 0x0000004015027824 */ /* 0x002fe200078e00ff */
[----:B------:R-:W-:-:S04]  /*0340*/  UMOV UR4, 0x400 ;  /* 0x0000040000047882 */ /* 0x000fc80000000000 */
[----:B------:R-:W-:-:S04]  /*0350*/  LOP3.LUT R2, R2, 0x3c0, RZ, 0xc0, !PT ;  /* 0x000003c002027812 */ /* 0x000fc800078ec0ff */
[----:B------:R-:W-:-:S04]  /*0360*/  LOP3.LUT R3, R2, R17, RZ, 0xfc, !PT ;  /* 0x0000001102037212 */ /* 0x000fc800078efcff */
[----:B------:R-:W-:Y:S01]  /*0370*/  LEA.HI R3, R2, R3, RZ, 0x1c ;  /* 0x0000000302037211 */ /* 0x000fe200078fe0ff */
[----:B0-----:R-:W-:-:S06]  /*0380*/  UPRMT UR4, UR5, 0x654, UR4 ;  /* 0x0000065405047896 */ /* 0x001fcc0008000004 */
[----:B------:R-:W-:Y:S02]  /*0390*/  LEA R12, R3, UR4, 0x2 ;  /* 0x00000004030c7c11 */ /* 0x000fe4000f8e10ff */
[----:B------:R-:W-:Y:S01]  /*03a0*/  SHF.R.U32.HI R2, RZ, 0x2, R21 ;  /* 0x00000002ff027819 */ /* 0x000fe20000011615 */
[----:B------:R-:W-:-:S03]  /*03b0*/  IMAD.SHL.U32 R21, R21, 0x4, RZ ;  /* 0x0000000415157824 */ /* 0x000fc600078e00ff */
[----:B------:R-:W-:Y:S02]  /*03c0*/  LOP3.LUT R3, R2, 0x1c, RZ, 0xc0, !PT ;  /* 0x0000001c02037812 */ /* 0x000fe400078ec0ff */
[----:B------:R-:W-:-:S05]  /*03d0*/  LOP3.LUT R8, R21, 0x1fc, RZ, 0xc0, !PT ;  /* 0x000001fc15087812 */ /* 0x000fca00078ec0ff */
[----:B------:R-:W-:-:S05]  /*03e0*/  IMAD.IADD R3, R8, 0x1, R3 ;  /* 0x0000000108037824 */ /* 0x000fca00078e0203 */
[----:B------:R-:W-:Y:S02]  /*03f0*/  LEA R4, R3, UR4, 0x2 ;  /* 0x0000000403047c11 */ /* 0x000fe4000f8e10ff */
[----:B------:R-:W-:Y:S02]  /*0400*/  SHF.R.S32.HI R3, RZ, 0x19, R18 ;  /* 0x00000019ff037819 */ /* 0x000fe40000011412 */
[----:B------:R-:W-:Y:S02]  /*0410*/  LOP3.LUT R16, R16, 0x3c, R21, 0xf8, !PT ;  /* 0x0000003c10107812 */ /* 0x000fe400078ef815 */
[----:B------:R-:W-:-:S04]  /*0420*/  SGXT R3, R3, 0x1 ;  /* 0x000000010303781a */ /* 0x000fc80000000200 */
[----:B------:R-:W-:Y:S02]  /*0430*/  LEA.HI R9, R3, R16, RZ, 0x4 ;  /* 0x0000001003097211 */ /* 0x000fe400078f20ff */
[----:B------:R-:W0:Y:S02]  /*0440*/  LDC.64 R2, c[0x0][0x218] ;  /* 0x00008600ff027b82 */ /* 0x000e240000000a00 */
[----:B------:R-:W-:Y:S02]  /*0450*/  LOP3.LUT R11, R9, 0xfffffff0, RZ, 0xc0, !PT ;  /* 0xfffffff0090b7812 */ /* 0x000fe400078ec0ff */
[----:B------:R-:W-:Y:S02]  /*0460*/  SHF.R.S32.HI R10, RZ, 0x4, R9 ;  /* 0x00000004ff0a7819 */ /* 0x000fe40000011409 */
[----:B------:R-:W-:Y:S01]  /*0470*/  LOP3.LUT R9, R0, R17, RZ, 0xfc, !PT ;  /* 0x0000001100097212 */ /* 0x000fe200078efcff */
[----:B------:R-:W-:Y:S01]  /*0480*/  IMAD.IADD R11, R16, 0x1, -R11 ;  /* 0x00000001100b7824 */ /* 0x000fe200078e0a0b */
[----:B------:R-:W-:-:S02]  /*0490*/  LOP3.LUT R0, R0, 0x8, R17, 0xfe, !PT ;  /* 0x0000000800007812 */ /* 0x000fc400078efe11 */
[----:B------:R-:W-:Y:S01]  /*04a0*/  ISETP.GE.AND P1, PT, R9, 0x9, PT ;  /* 0x000000090900780c */ /* 0x000fe20003f26270 */
[----:B------:R-:W-:Y:S01]  /*04b0*/  IMAD R10, R10, 0x90, R11 ;  /* 0x000000900a0a7824 */ /* 0x000fe200078e020b */
[----:B------:R-:W-:-:S03]  /*04c0*/  ISETP.GE.AND P0, PT, R0, 0x9, PT ;  /* 0x000000090000780c */ /* 0x000fc60003f06270 */
[----:B------:R-:W-:Y:S01]  /*04d0*/  IMAD R9, R9, 0x10, R10 ;  /* 0x0000001009097824 */ /* 0x000fe200078e020a */
[----:B--2---:R-:W-:Y:S04]  /*04e0*/  STS [R12], R19 ;  /* 0x000000130c007388 */ /* 0x004fe80000000800 */
[----:B---3--:R-:W-:Y:S04]  /*04f0*/  STS [R12+0x20], R20 ;  /* 0x000020140c007388 */ /* 0x008fe80000000800 */
[----:B----4-:R-:W-:Y:S04]  /*0500*/  STS [R12+0x60], R24 ;  /* 0x000060180c007388 */ /* 0x010fe80000000800 */
[----:B-----5:R-:W-:Y:S04]  /*0510*/  STS [R12+0xa0], R25 ;  /* 0x0000a0190c007388 */ /* 0x020fe80000000800 */
[----:B------:R-:W-:Y:S04]  /*0520*/  STS [R12+0xc0], R27 ;  /* 0x0000c01b0c007388 */ /* 0x000fe80000000800 */
[----:B------:R-:W-:Y:S04]  /*0530*/  STS [R12+0xe0], R26 ;  /* 0x0000e01a0c007388 */ /* 0x000fe80000000800 */
[----:B------:R-:W-:Y:S04]  /*0540*/  STS [R12+0x40], R22 ;  /* 0x000040160c007388 */ /* 0x000fe80000000800 */
[----:B------:R1:W-:Y:S01]  /*0550*/  STS [R12+0x80], R23 ;  /* 0x000080170c007388 */ /* 0x0003e20000000800 */
[----:B------:R-:W-:Y:S06]  /*0560*/  BAR.SYNC.DEFER_BLOCKING 0x0 ;  /* 0x0000000000007b1d */ /* 0x000fec0000010000 */
[----:B------:R-:W2:Y:S01]  /*0570*/  LDS.128 R4, [R4] ;  /* 0x0000000004047984 */ /* 0x000ea20000000c00 */
[----:B-1----:R-:W-:-:S04]  /*0580*/  LOP3.LUT R12, R8, 0x200, RZ, 0xfc, !PT ;  /* 0x00000200080c7812 */ /* 0x002fc800078efcff */
[----:B------:R-:W-:-:S04]  /*0590*/  SHF.R.U32.HI R12, RZ, 0x4, R12 ;  /* 0x00000004ff0c7819 */ /* 0x000fc8000001160c */
[----:B------:R-:W-:-:S05]  /*05a0*/  LOP3.LUT R11, R12, 0x3c, RZ, 0xc0, !PT ;  /* 0x0000003c0c0b7812 */ /* 0x000fca00078ec0ff */
[----:B------:R-:W-:Y:S02]  /*05b0*/  IMAD.IADD R11, R8, 0x1, R11 ;  /* 0x00000001080b7824 */ /* 0x000fe400078e020b */
[----:B0-----:R-:W-:-:S03]  /*05c0*/  IMAD.WIDE R8, R9, 0x4, R2 ;  /* 0x0000000409087825 */ /* 0x001fc600078e0202 */
[----:B------:R-:W-:Y:S02]  /*05d0*/  LEA R11, R11, UR4, 0x2 ;  /* 0x000000040b0b7c11 */ /* 0x000fe4000f8e10ff */
[----:B--2---:R0:W-:Y:S02]  /*05e0*/  @!P1 STG.E.128 desc[UR6][R8.64], R4 ;  /* 0x0000000408009986 */ /* 0x0041e4000c101d06 */
[----:B0-----:R-:W-:Y:S05]  /*05f0*/  @P0 EXIT ;  /* 0x000000000000094d */ /* 0x001fea0003800000 */
[----:B------:R-:W1:Y:S01]  /*0600*/  LDS.128 R12, [R11+0x800] ;  /* 0x000800000b0c7984 */ /* 0x000e620000000c00 */
[----:B0-----:R-:W-:-:S04]  /*0610*/  IMAD R5, R0, 0x10, R10 ;  /* 0x0000001000057824 */ /* 0x001fc800078e020a */
[----:B------:R-:W-:-:S05]  /*0620*/  IMAD.WIDE R2, R5, 0x4, R2 ;  /* 0x0000000405027825 */ /* 0x000fca00078e0202 */
[----:B-1----:R-:W-:Y:S01]  /*0630*/  STG.E.128 desc[UR6][R2.64], R12 ;  /* 0x0000000c02007986 */ /* 0x002fe2000c101d06 */
[----:B------:R-:W-:Y:S05]  /*0640*/  EXIT ;  /* 0x000000000000794d */ /* 0x000fea0003800000 */
.L_x_0:
[----:B------:R-:W-:-:S00]  /*0650*/  BRA `(.L_x_0) ;  /* 0xfffffffc00fc7947 */ /* 0x000fc0000383ffff */
[----:B------:R-:W-:-:S00]  /*0660*/  NOP ;  /* 0x0000000000007918 */ /* 0x000fc00000000000 */
        /* <DEDUP_REMOVED lines=9> */
.L_x_1:


//--------------------- .nv.shared.triton_poi_fused_3 --------------------------
	.section	.nv.shared.triton_poi_fused_3,"aw",@nobits
	.sectionflags	@""
	.align	16
	.zero		1024


//--------------------- .nv.constant0.triton_poi_fused_3 --------------------------
	.section	.nv.constant0.triton_poi_fused_3,"a",@progbits
	.sectionflags	@""
	.align	4
.nv.constant0.triton_poi_fused_3:
	.zero		552
